//
// Generated by NVIDIA NVVM Compiler
//
// Compiler Build ID: CL-36424714
// Cuda compilation tools, release 13.0, V13.0.88
// Based on NVVM 20.0.0
//

.version 9.0
.target sm_100
.address_size 64

	// .globl	_Z11matrix_multPKdS0_Pdi

.visible .entry _Z11matrix_multPKdS0_Pdi(
	.param .u64 .ptr .align 1 _Z11matrix_multPKdS0_Pdi_param_0,
	.param .u64 .ptr .align 1 _Z11matrix_multPKdS0_Pdi_param_1,
	.param .u64 .ptr .align 1 _Z11matrix_multPKdS0_Pdi_param_2,
	.param .u32 _Z11matrix_multPKdS0_Pdi_param_3
)
{
	.reg .pred 	%p<10>;
	.reg .b32 	%r<43>;
	.reg .b64 	%rd<52>;
	.reg .b64 	%fd<68>;

	ld.param.u64 	%rd10, [_Z11matrix_multPKdS0_Pdi_param_0];
	ld.param.u64 	%rd11, [_Z11matrix_multPKdS0_Pdi_param_1];
	ld.param.u32 	%r18, [_Z11matrix_multPKdS0_Pdi_param_3];
	cvta.to.global.u64 	%rd1, %rd11;
	cvta.to.global.u64 	%rd2, %rd10;
	mov.u32 	%r19, %ntid.y;
	mov.u32 	%r20, %ctaid.y;
	mov.u32 	%r21, %tid.y;
	mad.lo.s32 	%r22, %r19, %r20, %r21;
	mul.lo.s32 	%r1, %r18, %r22;
	mov.u32 	%r23, %ntid.x;
	mov.u32 	%r24, %ctaid.x;
	mov.u32 	%r25, %tid.x;
	mad.lo.s32 	%r2, %r23, %r24, %r25;
	setp.lt.s32 	%p1, %r18, 1;
	mov.f64 	%fd67, 0d0000000000000000;
	@%p1 bra 	$L__BB0_12;
	and.b32  	%r3, %r18, 7;
	setp.lt.u32 	%p2, %r18, 8;
	mov.f64 	%fd67, 0d0000000000000000;
	mov.b32 	%r41, 0;
	@%p2 bra 	$L__BB0_4;
	and.b32  	%r41, %r18, 2147483640;
	neg.s32 	%r39, %r41;
	mul.wide.u32 	%rd12, %r18, 16;
	add.s64 	%rd3, %rd1, %rd12;
	mul.wide.u32 	%rd13, %r18, 24;
	add.s64 	%rd4, %rd1, %rd13;
	mul.wide.u32 	%rd14, %r18, 32;
	add.s64 	%rd5, %rd1, %rd14;
	mul.wide.u32 	%rd15, %r18, 40;
	add.s64 	%rd6, %rd1, %rd15;
	mul.wide.u32 	%rd16, %r18, 48;
	add.s64 	%rd7, %rd1, %rd16;
	mul.wide.u32 	%rd17, %r18, 56;
	add.s64 	%rd8, %rd1, %rd17;
	mov.f64 	%fd67, 0d0000000000000000;
	shl.b32 	%r28, %r18, 3;
	mov.u32 	%r37, %r1;
	mov.u32 	%r38, %r2;
$L__BB0_3:
	.pragma "nounroll";
	mul.wide.s32 	%rd18, %r38, 8;
	mul.wide.u32 	%rd19, %r18, 8;
	add.s64 	%rd20, %rd1, %rd18;
	add.s64 	%rd21, %rd20, %rd19;
	add.s64 	%rd22, %rd3, %rd18;
	add.s64 	%rd23, %rd4, %rd18;
	add.s64 	%rd24, %rd5, %rd18;
	add.s64 	%rd25, %rd6, %rd18;
	add.s64 	%rd26, %rd7, %rd18;
	add.s64 	%rd27, %rd8, %rd18;
	mul.wide.s32 	%rd28, %r37, 8;
	add.s64 	%rd29, %rd2, %rd28;
	ld.global.f64 	%fd17, [%rd29];
	ld.global.f64 	%fd18, [%rd20];
	fma.rn.f64 	%fd19, %fd17, %fd18, %fd67;
	ld.global.f64 	%fd20, [%rd29+8];
	ld.global.f64 	%fd21, [%rd21];
	fma.rn.f64 	%fd22, %fd20, %fd21, %fd19;
	ld.global.f64 	%fd23, [%rd29+16];
	ld.global.f64 	%fd24, [%rd22];
	fma.rn.f64 	%fd25, %fd23, %fd24, %fd22;
	ld.global.f64 	%fd26, [%rd29+24];
	ld.global.f64 	%fd27, [%rd23];
	fma.rn.f64 	%fd28, %fd26, %fd27, %fd25;
	ld.global.f64 	%fd29, [%rd29+32];
	ld.global.f64 	%fd30, [%rd24];
	fma.rn.f64 	%fd31, %fd29, %fd30, %fd28;
	ld.global.f64 	%fd32, [%rd29+40];
	ld.global.f64 	%fd33, [%rd25];
	fma.rn.f64 	%fd34, %fd32, %fd33, %fd31;
	ld.global.f64 	%fd35, [%rd29+48];
	ld.global.f64 	%fd36, [%rd26];
	fma.rn.f64 	%fd37, %fd35, %fd36, %fd34;
	ld.global.f64 	%fd38, [%rd29+56];
	ld.global.f64 	%fd39, [%rd27];
	fma.rn.f64 	%fd67, %fd38, %fd39, %fd37;
	add.s32 	%r39, %r39, 8;
	add.s32 	%r38, %r38, %r28;
	add.s32 	%r37, %r37, 8;
	setp.ne.s32 	%p3, %r39, 0;
	@%p3 bra 	$L__BB0_3;
$L__BB0_4:
	setp.eq.s32 	%p4, %r3, 0;
	@%p4 bra 	$L__BB0_12;
	and.b32  	%r13, %r18, 3;
	setp.lt.u32 	%p5, %r3, 4;
	@%p5 bra 	$L__BB0_7;
	add.s32 	%r29, %r41, %r1;
	mul.wide.s32 	%rd30, %r29, 8;
	add.s64 	%rd31, %rd2, %rd30;
	ld.global.f64 	%fd41, [%rd31];
	mad.lo.s32 	%r30, %r41, %r18, %r2;
	mul.wide.s32 	%rd32, %r30, 8;
	add.s64 	%rd33, %rd1, %rd32;
	ld.global.f64 	%fd42, [%rd33];
	fma.rn.f64 	%fd43, %fd41, %fd42, %fd67;
	ld.global.f64 	%fd44, [%rd31+8];
	mul.wide.u32 	%rd34, %r18, 8;
	add.s64 	%rd35, %rd33, %rd34;
	ld.global.f64 	%fd45, [%rd35];
	fma.rn.f64 	%fd46, %fd44, %fd45, %fd43;
	ld.global.f64 	%fd47, [%rd31+16];
	add.s64 	%rd36, %rd35, %rd34;
	ld.global.f64 	%fd48, [%rd36];
	fma.rn.f64 	%fd49, %fd47, %fd48, %fd46;
	ld.global.f64 	%fd50, [%rd31+24];
	add.s64 	%rd37, %rd36, %rd34;
	ld.global.f64 	%fd51, [%rd37];
	fma.rn.f64 	%fd67, %fd50, %fd51, %fd49;
	add.s32 	%r41, %r41, 4;
$L__BB0_7:
	setp.eq.s32 	%p6, %r13, 0;
	@%p6 bra 	$L__BB0_12;
	setp.eq.s32 	%p7, %r13, 1;
	@%p7 bra 	$L__BB0_10;
	add.s32 	%r31, %r41, %r1;
	mul.wide.s32 	%rd38, %r31, 8;
	add.s64 	%rd39, %rd2, %rd38;
	ld.global.f64 	%fd53, [%rd39];
	mad.lo.s32 	%r32, %r41, %r18, %r2;
	mul.wide.s32 	%rd40, %r32, 8;
	add.s64 	%rd41, %rd1, %rd40;
	ld.global.f64 	%fd54, [%rd41];
	fma.rn.f64 	%fd55, %fd53, %fd54, %fd67;
	ld.global.f64 	%fd56, [%rd39+8];
	mul.wide.u32 	%rd42, %r18, 8;
	add.s64 	%rd43, %rd41, %rd42;
	ld.global.f64 	%fd57, [%rd43];
	fma.rn.f64 	%fd67, %fd56, %fd57, %fd55;
	add.s32 	%r41, %r41, 2;
$L__BB0_10:
	and.b32  	%r33, %r18, 1;
	setp.eq.b32 	%p8, %r33, 1;
	not.pred 	%p9, %p8;
	@%p9 bra 	$L__BB0_12;
	add.s32 	%r34, %r41, %r1;
	mul.wide.s32 	%rd44, %r34, 8;
	add.s64 	%rd45, %rd2, %rd44;
	ld.global.f64 	%fd58, [%rd45];
	mad.lo.s32 	%r35, %r41, %r18, %r2;
	mul.wide.s32 	%rd46, %r35, 8;
	add.s64 	%rd47, %rd1, %rd46;
	ld.global.f64 	%fd59, [%rd47];
	fma.rn.f64 	%fd67, %fd58, %fd59, %fd67;
$L__BB0_12:
	ld.param.u64 	%rd51, [_Z11matrix_multPKdS0_Pdi_param_2];
	cvta.to.global.u64 	%rd48, %rd51;
	add.s32 	%r36, %r2, %r1;
	mul.wide.s32 	%rd49, %r36, 8;
	add.s64 	%rd50, %rd48, %rd49;
	st.global.f64 	[%rd50], %fd67;
	ret;

}


// ===== COMPILED SASS (sm_100) =====

	.target	sm_100

	.elftype	@"ET_EXEC"


//--------------------- .note.nv.tkinfo           --------------------------
	.section	.note.nv.tkinfo,"",@"SHT_NOTE"
	.sectionflags	@"SHF_NOTE_NV_TKINFO"
	.tkinfo
        /*0018*/ 	.word	0x00000002
        /*0030*/ 	.string	""
        /*0030*/ 	.string	"ptxas"
        /*0030*/ 	.string	"Cuda compilation tools, release 13.0, V13.0.88"
        /*0030*/ 	.string	"Build cuda_13.0.r13.0/compiler.36424714_0"
        /*0030*/ 	.string	"-arch sm_100 -m 64 "



//--------------------- .note.nv.cuinfo           --------------------------
	.section	.note.nv.cuinfo,"",@"SHT_NOTE"
	.sectionflags	@"SHF_NOTE_NV_CUINFO"
        /*0018*/ 	.short	0x0002
        /*001a*/ 	.short	0x0064
        /*001c*/ 	.short	0x0082
	.zero		2


//--------------------- .nv.info                  --------------------------
	.section	.nv.info,"",@"SHT_CUDA_INFO"
	.align	4


	//----- nvinfo : EIATTR_REGCOUNT
	.align		4
        /*0000*/ 	.byte	0x04, 0x2f
        /*0002*/ 	.short	(.L_1 - .L_0)
	.align		4
.L_0:
        /*0004*/ 	.word	index@(_Z11matrix_multPKdS0_Pdi)
        /*0008*/ 	.word	0x00000020


	//----- nvinfo : EIATTR_FRAME_SIZE
	.align		4
.L_1:
        /*000c*/ 	.byte	0x04, 0x11
        /*000e*/ 	.short	(.L_3 - .L_2)
	.align		4
.L_2:
        /*0010*/ 	.word	index@(_Z11matrix_multPKdS0_Pdi)
        /*0014*/ 	.word	0x00000000


	//----- nvinfo : EIATTR_MIN_STACK_SIZE
	.align		4
.L_3:
        /*0018*/ 	.byte	0x04, 0x12
        /*001a*/ 	.short	(.L_5 - .L_4)
	.align		4
.L_4:
        /*001c*/ 	.word	index@(_Z11matrix_multPKdS0_Pdi)
        /*0020*/ 	.word	0x00000000
.L_5:


//--------------------- .nv.compat                --------------------------
	.section	.nv.compat,"",@"SHT_CUDA_COMPAT_INFO"
	.align	4
        /*0000*/ 	.byte	0x02, 0x09, 0x00, 0x00, 0x02, 0x02, 0x01, 0x00, 0x02, 0x05, 0x05, 0x00, 0x03, 0x07, 0x01, 0x01
        /*0010*/ 	.byte	0x02, 0x03, 0x00, 0x00, 0x02, 0x06, 0x01, 0x00, 0x04, 0x0b, 0x08, 0x00, 0x01, 0x00, 0x00, 0x00
        /*0020*/ 	.byte	0x00, 0x00, 0x00, 0x00


//--------------------- .nv.info._Z11matrix_multPKdS0_Pdi --------------------------
	.section	.nv.info._Z11matrix_multPKdS0_Pdi,"",@"SHT_CUDA_INFO"
	.sectionflags	@""
	.align	4


	//----- nvinfo : EIATTR_CUDA_API_VERSION
	.align		4
        /*0000*/ 	.byte	0x04, 0x37
        /*0002*/ 	.short	(.L_7 - .L_6)
.L_6:
        /*0004*/ 	.word	0x00000082


	//----- nvinfo : EIATTR_KPARAM_INFO
	.align		4
.L_7:
        /*0008*/ 	.byte	0x04, 0x17
        /*000a*/ 	.short	(.L_9 - .L_8)
.L_8:
        /*000c*/ 	.word	0x00000000
        /*0010*/ 	.short	0x0003
        /*0012*/ 	.short	0x0018
        /*0014*/ 	.byte	0x00, 0xf0, 0x11, 0x00


	//----- nvinfo : EIATTR_KPARAM_INFO
	.align		4
.L_9:
        /*0018*/ 	.byte	0x04, 0x17
        /*001a*/ 	.short	(.L_11 - .L_10)
.L_10:
        /*001c*/ 	.word	0x00000000
        /*0020*/ 	.short	0x0002
        /*0022*/ 	.short	0x0010
        /*0024*/ 	.byte	0x00, 0xf5, 0x21, 0x00


	//----- nvinfo : EIATTR_KPARAM_INFO
	.align		4
.L_11:
        /*0028*/ 	.byte	0x04, 0x17
        /*002a*/ 	.short	(.L_13 - .L_12)
.L_12:
        /*002c*/ 	.word	0x00000000
        /*0030*/ 	.short	0x0001
        /*0032*/ 	.short	0x0008
        /*0034*/ 	.byte	0x00, 0xf5, 0x21, 0x00


	//----- nvinfo : EIATTR_KPARAM_INFO
	.align		4
.L_13:
        /*0038*/ 	.byte	0x04, 0x17
        /*003a*/ 	.short	(.L_15 - .L_14)
.L_14:
        /*003c*/ 	.word	0x00000000
        /*0040*/ 	.short	0x0000
        /*0042*/ 	.short	0x0000
        /*0044*/ 	.byte	0x00, 0xf5, 0x21, 0x00


	//----- nvinfo : EIATTR_SPARSE_MMA_MASK
	.align		4
.L_15:
        /*0048*/ 	.byte	0x03, 0x50
        /*004a*/ 	.short	0x0000


	//----- nvinfo : EIATTR_MAXREG_COUNT
	.align		4
        /*004c*/ 	.byte	0x03, 0x1b
        /*004e*/ 	.short	0x00ff


	//----- nvinfo : EIATTR_MERCURY_ISA_VERSION
	.align		4
        /*0050*/ 	.byte	0x03, 0x5f
        /*0052*/ 	.short	0x0101


	//----- nvinfo : EIATTR_VRC_CTA_INIT_COUNT
	.align		4
        /*0054*/ 	.byte	0x02, 0x4a
	.zero		1
	.zero		1


	//----- nvinfo : EIATTR_EXIT_INSTR_OFFSETS
	.align		4
        /*0058*/ 	.byte	0x04, 0x1c
        /*005a*/ 	.short	(.L_17 - .L_16)


	//   ....[0]....
.L_16:
        /*005c*/ 	.word	0x000009a0


	//----- nvinfo : EIATTR_CBANK_PARAM_SIZE
	.align		4
.L_17:
        /*0060*/ 	.byte	0x03, 0x19
        /*0062*/ 	.short	0x001c


	//----- nvinfo : EIATTR_PARAM_CBANK
	.align		4
        /*0064*/ 	.byte	0x04, 0x0a
        /*0066*/ 	.short	(.L_19 - .L_18)
	.align		4
.L_18:
        /*0068*/ 	.word	index@(.nv.constant0._Z11matrix_multPKdS0_Pdi)
        /*006c*/ 	.short	0x0380
        /*006e*/ 	.short	0x001c


	//----- nvinfo : EIATTR_SW_WAR
	.align		4
.L_19:
        /*0070*/ 	.byte	0x04, 0x36
        /*0072*/ 	.short	(.L_21 - .L_20)
.L_20:
        /*0074*/ 	.word	0x00000008
.L_21:


//--------------------- .nv.callgraph             --------------------------
	.section	.nv.callgraph,"",@"SHT_CUDA_CALLGRAPH"
	.align	4
	.sectionentsize	8
	.align		4
        /*0000*/ 	.word	0x00000000
	.align		4
        /*0004*/ 	.word	0xffffffff
	.align		4
        /*0008*/ 	.word	0x00000000
	.align		4
        /*000c*/ 	.word	0xfffffffe
	.align		4
        /*0010*/ 	.word	0x00000000
	.align		4
        /*0014*/ 	.word	0xfffffffd
	.align		4
        /*0018*/ 	.word	0x00000000
	.align		4
        /*001c*/ 	.word	0xfffffffc


//--------------------- .text._Z11matrix_multPKdS0_Pdi --------------------------
	.section	.text._Z11matrix_multPKdS0_Pdi,"ax",@progbits
	.align	128
        .global         _Z11matrix_multPKdS0_Pdi
        .type           _Z11matrix_multPKdS0_Pdi,@function
        .size           _Z11matrix_multPKdS0_Pdi,(.L_x_5 - _Z11matrix_multPKdS0_Pdi)
        .other          _Z11matrix_multPKdS0_Pdi,@"STO_CUDA_ENTRY STV_DEFAULT"
_Z11matrix_multPKdS0_Pdi:
.text._Z11matrix_multPKdS0_Pdi:
[----:B------:R-:W-:Y:S01]  /*0000*/  LDC R1, c[0x0][0x37c] ;  /* 0x0000df00ff017b82 */ /* 0x000fe20000000800 */
[----:B------:R-:W0:Y:S01]  /*0010*/  S2R R3, SR_CTAID.Y ;  /* 0x0000000000037919 */ /* 0x000e220000002600 */
[----:B------:R-:W1:Y:S01]  /*0020*/  LDCU UR18, c[0x0][0x398] ;  /* 0x00007300ff1277ac */ /* 0x000e620008000800 */
[----:B------:R-:W-:Y:S01]  /*0030*/  CS2R R26, SRZ ;  /* 0x00000000001a7805 */ /* 0x000fe2000001ff00 */
[----:B------:R-:W0:Y:S01]  /*0040*/  S2R R0, SR_TID.Y ;  /* 0x0000000000007919 */ /* 0x000e220000002200 */
[----:B------:R-:W0:Y:S01]  /*0050*/  LDCU UR4, c[0x0][0x364] ;  /* 0x00006c80ff0477ac */ /* 0x000e220008000800 */
[----:B------:R-:W2:Y:S01]  /*0060*/  S2R R2, SR_CTAID.X ;  /* 0x0000000000027919 */ /* 0x000ea20000002500 */
[----:B------:R-:W2:Y:S01]  /*0070*/  LDCU UR5, c[0x0][0x360] ;  /* 0x00006c00ff0577ac */ /* 0x000ea20008000800 */
[----:B------:R-:W2:Y:S01]  /*0080*/  S2R R5, SR_TID.X ;  /* 0x0000000000057919 */ /* 0x000ea20000002100 */
[----:B------:R-:W3:Y:S01]  /*0090*/  LDCU.64 UR16, c[0x0][0x358] ;  /* 0x00006b00ff1077ac */ /* 0x000ee20008000a00 */
[----:B-1----:R-:W-:Y:S01]  /*00a0*/  UISETP.GE.AND UP0, UPT, UR18, 0x1, UPT ;  /* 0x000000011200788c */ /* 0x002fe2000bf06270 */
[----:B0-----:R-:W-:-:S04]  /*00b0*/  IMAD R3, R3, UR4, R0 ;  /* 0x0000000403037c24 */ /* 0x001fc8000f8e0200 */
[----:B------:R-:W-:Y:S02]  /*00c0*/  IMAD R3, R3, UR18, RZ ;  /* 0x0000001203037c24 */ /* 0x000fe4000f8e02ff */
[----:B--2---:R-:W-:Y:S02]  /*00d0*/  IMAD R0, R2, UR5, R5 ;  /* 0x0000000502007c24 */ /* 0x004fe4000f8e0205 */
[----:B---3--:R-:W-:Y:S05]  /*00e0*/  BRA.U !UP0, `(.L_x_0) ;  /* 0x00000009081c7547 */ /* 0x008fea000b800000 */
[----:B------:R-:W-:Y:S01]  /*00f0*/  UISETP.GE.U32.AND UP1, UPT, UR18, 0x8, UPT ;  /* 0x000000081200788c */ /* 0x000fe2000bf26070 */
[----:B------:R-:W-:Y:S01]  /*0100*/  CS2R R26, SRZ ;  /* 0x00000000001a7805 */ /* 0x000fe2000001ff00 */
[----:B------:R-:W-:Y:S01]  /*0110*/  ULOP3.LUT UR19, UR18, 0x7, URZ, 0xc0, !UPT ;  /* 0x0000000712137892 */ /* 0x000fe2000f8ec0ff */
[----:B------:R-:W-:-:S03]  /*0120*/  UMOV UR4, URZ ;  /* 0x000000ff00047c82 */ /* 0x000fc60008000000 */
[----:B------:R-:W-:-:S03]  /*0130*/  UISETP.NE.AND UP0, UPT, UR19, URZ, UPT ;  /* 0x000000ff1300728c */ /* 0x000fc6000bf05270 */
[----:B------:R-:W-:Y:S08]  /*0140*/  BRA.U !UP1, `(.L_x_1) ;  /* 0x0000000109f07547 */ /* 0x000ff0000b800000 */
[----:B------:R-:W0:Y:S01]  /*0150*/  LDCU.64 UR20, c[0x0][0x388] ;  /* 0x00007100ff1477ac */ /* 0x000e220008000a00 */
[----:B------:R-:W-:Y:S02]  /*0160*/  MOV R28, R3 ;  /* 0x00000003001c7202 */ /* 0x000fe40000000f00 */
[----:B------:R-:W-:Y:S02]  /*0170*/  CS2R R26, SRZ ;  /* 0x00000000001a7805 */ /* 0x000fe4000001ff00 */
[----:B------:R-:W-:Y:S01]  /*0180*/  MOV R2, R0 ;  /* 0x0000000000027202 */ /* 0x000fe20000000f00 */
[----:B------:R-:W-:-:S04]  /*0190*/  ULOP3.LUT UR4, UR18, 0x7ffffff8, URZ, 0xc0, !UPT ;  /* 0x7ffffff812047892 */ /* 0x000fc8000f8ec0ff */
[----:B------:R-:W-:Y:S02]  /*01a0*/  UIADD3 UR5, UPT, UPT, -UR4, URZ, URZ ;  /* 0x000000ff04057290 */ /* 0x000fe4000fffe1ff */
[----:B0-----:R-:W-:Y:S02]  /*01b0*/  UIMAD.WIDE.U32 UR6, UR18, 0x18, UR20 ;  /* 0x00000018120678a5 */ /* 0x001fe4000f8e0014 */
[----:B------:R-:W-:Y:S02]  /*01c0*/  UIMAD.WIDE.U32 UR8, UR18, 0x20, UR20 ;  /* 0x00000020120878a5 */ /* 0x000fe4000f8e0014 */
[----:B------:R-:W-:Y:S02]  /*01d0*/  UIMAD.WIDE.U32 UR10, UR18, 0x28, UR20 ;  /* 0x00000028120a78a5 */ /* 0x000fe4000f8e0014 */
[----:B------:R-:W-:Y:S02]  /*01e0*/  UIMAD.WIDE.U32 UR12, UR18, 0x30, UR20 ;  /* 0x00000030120c78a5 */ /* 0x000fe4000f8e0014 */
[----:B------:R-:W-:-:S12]  /*01f0*/  UIMAD.WIDE.U32 UR14, UR18, 0x38, UR20 ;  /* 0x00000038120e78a5 */ /* 0x000fd8000f8e0014 */
.L_x_2:
[----:B------:R-:W0:Y:S01]  /*0200*/  LDC.64 R24, c[0x0][0x380] ;  /* 0x0000e000ff187b82 */ /* 0x000e220000000a00 */
[----:B------:R-:W-:Y:S01]  /*0210*/  HFMA2 R15, -RZ, RZ, 0, 4.76837158203125e-07 ;  /* 0x00000008ff0f7431 */ /* 0x000fe200000001ff */
[----:B------:R-:W-:-:S04]  /*0220*/  MOV R9, UR18 ;  /* 0x0000001200097c02 */ /* 0x000fc80008000f00 */
[----:B------:R-:W-:Y:S01]  /*0230*/  IMAD.WIDE R14, R2, R15, UR20 ;  /* 0x00000014020e7e25 */ /* 0x000fe2000f8e020f */
[----:B------:R-:W-:-:S04]  /*0240*/  UIMAD.WIDE.U32 UR22, UR18, 0x10, UR20 ;  /* 0x00000010121678a5 */ /* 0x000fc8000f8e0014 */
[----:B------:R-:W2:Y:S01]  /*0250*/  LDG.E.64 R10, desc[UR16][R14.64] ;  /* 0x000000100e0a7981 */ /* 0x000ea2000c1e1b00 */
[----:B------:R-:W-:Y:S01]  /*0260*/  IMAD.WIDE.U32 R8, R9, 0x8, R14 ;  /* 0x0000000809087825 */ /* 0x000fe200078e000e */
[----:B------:R-:W-:-:S05]  /*0270*/  MOV R23, 0x8 ;  /* 0x0000000800177802 */ /* 0x000fca0000000f00 */
[----:B------:R-:W3:Y:S01]  /*0280*/  LDG.E.64 R8, desc[UR16][R8.64] ;  /* 0x0000001008087981 */ /* 0x000ee2000c1e1b00 */
[----:B0-----:R-:W-:-:S05]  /*0290*/  IMAD.WIDE R24, R28, 0x8, R24 ;  /* 0x000000081c187825 */ /* 0x001fca00078e0218 */
[----:B------:R-:W2:Y:S01]  /*02a0*/  LDG.E.64 R12, desc[UR16][R24.64] ;  /* 0x00000010180c7981 */ /* 0x000ea2000c1e1b00 */
[----:B------:R-:W-:-:S03]  /*02b0*/  IMAD.WIDE R22, R2, R23, UR22 ;  /* 0x0000001602167e25 */ /* 0x000fc6000f8e0217 */
[----:B------:R-:W3:Y:S04]  /*02c0*/  LDG.E.64 R6, desc[UR16][R24.64+0x8] ;  /* 0x0000081018067981 */ /* 0x000ee8000c1e1b00 */
[----:B------:R-:W4:Y:S04]  /*02d0*/  LDG.E.64 R22, desc[UR16][R22.64] ;  /* 0x0000001016167981 */ /* 0x000f28000c1e1b00 */
[----:B------:R-:W4:Y:S01]  /*02e0*/  LDG.E.64 R4, desc[UR16][R24.64+0x10] ;  /* 0x0000101018047981 */ /* 0x000f22000c1e1b00 */
[----:B------:R-:W-:Y:S02]  /*02f0*/  IMAD.MOV.U32 R21, RZ, RZ, 0x8 ;  /* 0x00000008ff157424 */ /* 0x000fe400078e00ff */
[----:B------:R-:W-:Y:S01]  /*0300*/  HFMA2 R17, -RZ, RZ, 0, 4.76837158203125e-07 ;  /* 0x00000008ff117431 */ /* 0x000fe200000001ff */
[----:B------:R-:W5:Y:S01]  /*0310*/  LDG.E.64 R18, desc[UR16][R24.64+0x18] ;  /* 0x0000181018127981 */ /* 0x000f62000c1e1b00 */
[----:B------:R-:W-:-:S03]  /*0320*/  IMAD.WIDE R20, R2, R21, UR6 ;  /* 0x0000000602147e25 */ /* 0x000fc6000f8e0215 */
[----:B------:R-:W5:Y:S04]  /*0330*/  LDG.E.64 R14, desc[UR16][R24.64+0x20] ;  /* 0x00002010180e7981 */ /* 0x000f68000c1e1b00 */
[----:B------:R-:W5:Y:S01]  /*0340*/  LDG.E.64 R20, desc[UR16][R20.64] ;  /* 0x0000001014147981 */ /* 0x000f62000c1e1b00 */
[----:B------:R-:W-:-:S06]  /*0350*/  IMAD.WIDE R16, R2, R17, UR8 ;  /* 0x0000000802107e25 */ /* 0x000fcc000f8e0211 */
[----:B------:R-:W5:Y:S01]  /*0360*/  LDG.E.64 R16, desc[UR16][R16.64] ;  /* 0x0000001010107981 */ /* 0x000f62000c1e1b00 */
[----:B--2---:R-:W-:Y:S01]  /*0370*/  DFMA R10, R12, R10, R26 ;  /* 0x0000000a0c0a722b */ /* 0x004fe2000000001a */
[----:B------:R-:W-:Y:S02]  /*0380*/  MOV R13, 0x8 ;  /* 0x00000008000d7802 */ /* 0x000fe40000000f00 */
[----:B------:R-:W2:Y:S03]  /*0390*/  LDG.E.64 R26, desc[UR16][R24.64+0x38] ;  /* 0x00003810181a7981 */ /* 0x000ea6000c1e1b00 */
[C---:B------:R-:W-:Y:S02]  /*03a0*/  IMAD.WIDE R12, R2.reuse, R13, UR10 ;  /* 0x0000000a020c7e25 */ /* 0x040fe4000f8e020d */
[----:B---3--:R-:W-:Y:S01]  /*03b0*/  DFMA R6, R6, R8, R10 ;  /* 0x000000080606722b */ /* 0x008fe2000000000a */
[----:B------:R-:W-:Y:S01]  /*03c0*/  MOV R9, 0x8 ;  /* 0x0000000800097802 */ /* 0x000fe20000000f00 */
[----:B------:R-:W3:Y:S04]  /*03d0*/  LDG.E.64 R10, desc[UR16][R24.64+0x28] ;  /* 0x00002810180a7981 */ /* 0x000ee8000c1e1b00 */
[----:B------:R-:W3:Y:S01]  /*03e0*/  LDG.E.64 R12, desc[UR16][R12.64] ;  /* 0x000000100c0c7981 */ /* 0x000ee2000c1e1b00 */
[C---:B------:R-:W-:Y:S01]  /*03f0*/  IMAD.WIDE R8, R2.reuse, R9, UR12 ;  /* 0x0000000c02087e25 */ /* 0x040fe2000f8e0209 */
[----:B----4-:R-:W-:Y:S01]  /*0400*/  DFMA R22, R4, R22, R6 ;  /* 0x000000160416722b */ /* 0x010fe20000000006 */
[----:B------:R-:W-:Y:S01]  /*0410*/  MOV R5, 0x8 ;  /* 0x0000000800057802 */ /* 0x000fe20000000f00 */
[----:B------:R-:W4:Y:S04]  /*0420*/  LDG.E.64 R6, desc[UR16][R24.64+0x30] ;  /* 0x0000301018067981 */ /* 0x000f28000c1e1b00 */
[----:B------:R-:W4:Y:S01]  /*0430*/  LDG.E.64 R8, desc[UR16][R8.64] ;  /* 0x0000001008087981 */ /* 0x000f22000c1e1b00 */
[----:B------:R-:W-:-:S06]  /*0440*/  IMAD.WIDE R4, R2, R5, UR14 ;  /* 0x0000000e02047e25 */ /* 0x000fcc000f8e0205 */
[----:B------:R-:W2:Y:S01]  /*0450*/  LDG.E.64 R4, desc[UR16][R4.64] ;  /* 0x0000001004047981 */ /* 0x000ea2000c1e1b00 */
[----:B-----5:R-:W-:-:S08]  /*0460*/  DFMA R18, R18, R20, R22 ;  /* 0x000000141212722b */ /* 0x020fd00000000016 */
[----:B------:R-:W-:Y:S01]  /*0470*/  DFMA R14, R14, R16, R18 ;  /* 0x000000100e0e722b */ /* 0x000fe20000000012 */
[----:B------:R-:W-:-:S04]  /*0480*/  UIADD3 UR5, UPT, UPT, UR5, 0x8, URZ ;  /* 0x0000000805057890 */ /* 0x000fc8000fffe0ff */
[----:B------:R-:W-:Y:S01]  /*0490*/  UISETP.NE.AND UP1, UPT, UR5, URZ, UPT ;  /* 0x000000ff0500728c */ /* 0x000fe2000bf25270 */
[----:B------:R-:W-:Y:S02]  /*04a0*/  IADD3 R28, PT, PT, R28, 0x8, RZ ;  /* 0x000000081c1c7810 */ /* 0x000fe40007ffe0ff */
[----:B---3--:R-:W-:-:S08]  /*04b0*/  DFMA R10, R10, R12, R14 ;  /* 0x0000000c0a0a722b */ /* 0x008fd0000000000e */
[----:B----4-:R-:W-:Y:S01]  /*04c0*/  DFMA R6, R6, R8, R10 ;  /* 0x000000080606722b */ /* 0x010fe2000000000a */
[----:B------:R-:W-:-:S07]  /*04d0*/  IMAD.U32 R11, RZ, RZ, UR18 ;  /* 0x00000012ff0b7e24 */ /* 0x000fce000f8e00ff */
[----:B--2---:R-:W-:Y:S01]  /*04e0*/  DFMA R26, R26, R4, R6 ;  /* 0x000000041a1a722b */ /* 0x004fe20000000006 */
[----:B------:R-:W-:Y:S01]  /*04f0*/  LEA R2, R11, R2, 0x3 ;  /* 0x000000020b027211 */ /* 0x000fe200078e18ff */
[----:B------:R-:W-:Y:S09]  /*0500*/  BRA.U UP1, `(.L_x_2) ;  /* 0xfffffffd013c7547 */ /* 0x000ff2000b83ffff */
.L_x_1:
[----:B------:R-:W-:Y:S05]  /*0510*/  BRA.U !UP0, `(.L_x_0) ;  /* 0x0000000508107547 */ /* 0x000fea000b800000 */
[----:B------:R-:W-:Y:S02]  /*0520*/  UISETP.GE.U32.AND UP0, UPT, UR19, 0x4, UPT ;  /* 0x000000041300788c */ /* 0x000fe4000bf06070 */
[----:B------:R-:W-:-:S04]  /*0530*/  ULOP3.LUT UR5, UR18, 0x3, URZ, 0xc0, !UPT ;  /* 0x0000000312057892 */ /* 0x000fc8000f8ec0ff */
[----:B------:R-:W-:-:S03]  /*0540*/  UISETP.NE.AND UP1, UPT, UR5, URZ, UPT ;  /* 0x000000ff0500728c */ /* 0x000fc6000bf25270 */
[----:B------:R-:W-:Y:S08]  /*0550*/  BRA.U !UP0, `(.L_x_3) ;  /* 0x0000000108687547 */ /* 0x000ff0000b800000 */
[----:B------:R-:W0:Y:S01]  /*0560*/  LDC.64 R18, c[0x0][0x380] ;  /* 0x0000e000ff127b82 */ /* 0x000e220000000a00 */
[----:B------:R-:W-:Y:S01]  /*0570*/  MOV R7, UR4 ;  /* 0x0000000400077c02 */ /* 0x000fe20008000f00 */
[----:B------:R-:W-:Y:S01]  /*0580*/  IMAD.U32 R23, RZ, RZ, UR18 ;  /* 0x00000012ff177e24 */ /* 0x000fe2000f8e00ff */
[----:B------:R-:W-:-:S03]  /*0590*/  IADD3 R5, PT, PT, R3, UR4, RZ ;  /* 0x0000000403057c10 */ /* 0x000fc6000fffe0ff */
[----:B------:R-:W-:Y:S02]  /*05a0*/  IMAD R7, R7, UR18, R0 ;  /* 0x0000001207077c24 */ /* 0x000fe4000f8e0200 */
[----:B------:R-:W1:Y:S01]  /*05b0*/  LDC.64 R20, c[0x0][0x388] ;  /* 0x0000e200ff147b82 */ /* 0x000e620000000a00 */
[----:B------:R-:W-:Y:S01]  /*05c0*/  MOV R25, UR18 ;  /* 0x0000001200197c02 */ /* 0x000fe20008000f00 */
[----:B0-----:R-:W-:-:S05]  /*05d0*/  IMAD.WIDE R18, R5, 0x8, R18 ;  /* 0x0000000805127825 */ /* 0x001fca00078e0212 */
[----:B------:R-:W2:Y:S01]  /*05e0*/  LDG.E.64 R12, desc[UR16][R18.64] ;  /* 0x00000010120c7981 */ /* 0x000ea2000c1e1b00 */
[----:B-1----:R-:W-:-:S03]  /*05f0*/  IMAD.WIDE R20, R7, 0x8, R20 ;  /* 0x0000000807147825 */ /* 0x002fc600078e0214 */
[----:B------:R-:W3:Y:S04]  /*0600*/  LDG.E.64 R8, desc[UR16][R18.64+0x8] ;  /* 0x0000081012087981 */ /* 0x000ee8000c1e1b00 */
[----:B------:R-:W2:Y:S01]  /*0610*/  LDG.E.64 R14, desc[UR16][R20.64] ;  /* 0x00000010140e7981 */ /* 0x000ea2000c1e1b00 */
[----:B------:R-:W-:Y:S01]  /*0620*/  IMAD.WIDE.U32 R22, R23, 0x8, R20 ;  /* 0x0000000817167825 */ /* 0x000fe200078e0014 */
[----:B------:R-:W-:Y:S02]  /*0630*/  MOV R29, UR18 ;  /* 0x00000012001d7c02 */ /* 0x000fe40008000f00 */
[----:B------:R-:W4:Y:S04]  /*0640*/  LDG.E.64 R4, desc[UR16][R18.64+0x10] ;  /* 0x0000101012047981 */ /* 0x000f28000c1e1b00 */
[----:B------:R-:W3:Y:S01]  /*0650*/  LDG.E.64 R10, desc[UR16][R22.64] ;  /* 0x00000010160a7981 */ /* 0x000ee2000c1e1b00 */
[----:B------:R-:W-:-:S03]  /*0660*/  IMAD.WIDE.U32 R24, R25, 0x8, R22 ;  /* 0x0000000819187825 */ /* 0x000fc600078e0016 */
[----:B------:R-:W5:Y:S04]  /*0670*/  LDG.E.64 R16, desc[UR16][R18.64+0x18] ;  /* 0x0000181012107981 */ /* 0x000f68000c1e1b00 */
[----:B------:R-:W4:Y:S01]  /*0680*/  LDG.E.64 R6, desc[UR16][R24.64] ;  /* 0x0000001018067981 */ /* 0x000f22000c1e1b00 */
[----:B------:R-:W-:-:S06]  /*0690*/  IMAD.WIDE.U32 R28, R29, 0x8, R24 ;  /* 0x000000081d1c7825 */ /* 0x000fcc00078e0018 */
[----:B------:R-:W5:Y:S01]  /*06a0*/  LDG.E.64 R28, desc[UR16][R28.64] ;  /* 0x000000101c1c7981 */ /* 0x000f62000c1e1b00 */
[----:B------:R-:W-:Y:S01]  /*06b0*/  UIADD3 UR4, UPT, UPT, UR4, 0x4, URZ ;  /* 0x0000000404047890 */ /* 0x000fe2000fffe0ff */
[----:B--2---:R-:W-:-:S08]  /*06c0*/  DFMA R12, R12, R14, R26 ;  /* 0x0000000e0c0c722b */ /* 0x004fd0000000001a */
[----:B---3--:R-:W-:-:S08]  /*06d0*/  DFMA R8, R8, R10, R12 ;  /* 0x0000000a0808722b */ /* 0x008fd0000000000c */
[----:B----4-:R-:W-:-:S08]  /*06e0*/  DFMA R4, R4, R6, R8 ;  /* 0x000000060404722b */ /* 0x010fd00000000008 */
[----:B-----5:R-:W-:-:S11]  /*06f0*/  DFMA R26, R16, R28, R4 ;  /* 0x0000001c101a722b */ /* 0x020fd60000000004 */
.L_x_3:
[----:B------:R-:W-:Y:S05]  /*0700*/  BRA.U !UP1, `(.L_x_0) ;  /* 0x0000000109947547 */ /* 0x000fea000b800000 */
[----:B------:R-:W-:Y:S01]  /*0710*/  UISETP.NE.AND UP0, UPT, UR5, 0x1, UPT ;  /* 0x000000010500788c */ /* 0x000fe2000bf05270 */
[----:B------:R-:W-:Y:S01]  /*0720*/  MOV R7, UR4 ;  /* 0x0000000400077c02 */ /* 0x000fe20008000f00 */
[----:B------:R-:W-:Y:S02]  /*0730*/  ULOP3.LUT UR5, UR18, 0x1, URZ, 0xc0, !UPT ;  /* 0x0000000112057892 */ /* 0x000fe4000f8ec0ff */
[----:B------:R-:W-:Y:S02]  /*0740*/  MOV R11, UR18 ;  /* 0x00000012000b7c02 */ /* 0x000fe40008000f00 */
[----:B------:R-:W-:Y:S01]  /*0750*/  UISETP.NE.U32.AND UP1, UPT, UR5, 0x1, UPT ;  /* 0x000000010500788c */ /* 0x000fe2000bf25070 */
[----:B------:R-:W-:-:S04]  /*0760*/  PLOP3.LUT P0, PT, PT, PT, UP0, 0x80, 0x8 ;  /* 0x000000000008781c */ /* 0x000fc80003f0f008 */
[----:B------:R-:W0:Y:S01]  /*0770*/  @UP0 LDCU.128 UR8, c[0x0][0x380] ;  /* 0x00007000ff0807ac */ /* 0x000e220008000c00 */
[----:B------:R-:W-:-:S05]  /*0780*/  PLOP3.LUT P1, PT, PT, PT, UP1, 0x80, 0x8 ;  /* 0x000000000008781c */ /* 0x000fca0003f2f018 */
[----:B------:R-:W1:Y:S03]  /*0790*/  @!UP1 LDCU.128 UR12, c[0x0][0x380] ;  /* 0x00007000ff0c97ac */ /* 0x000e660008000c00 */
[----:B------:R-:W-:Y:S01]  /*07a0*/  @P0 IADD3 R5, PT, PT, R3, UR4, RZ ;  /* 0x0000000403050c10 */ /* 0x000fe2000fffe0ff */
[----:B------:R-:W-:Y:S01]  /*07b0*/  @P0 IMAD R7, R7, UR18, R0 ;  /* 0x0000001207070c24 */ /* 0x000fe2000f8e0200 */
[----:B------:R-:W-:Y:S01]  /*07c0*/  @UP0 UIADD3 UR4, UPT, UPT, UR4, 0x2, URZ ;  /* 0x0000000204040890 */ /* 0x000fe2000fffe0ff */
[----:B0-----:R-:W-:Y:S01]  /*07d0*/  MOV R13, UR9 ;  /* 0x00000009000d7c02 */ /* 0x001fe20008000f00 */
[----:B------:R-:W-:Y:S01]  /*07e0*/  IMAD.U32 R12, RZ, RZ, UR8 ;  /* 0x00000008ff0c7e24 */ /* 0x000fe2000f8e00ff */
[----:B------:R-:W-:Y:S02]  /*07f0*/  MOV R18, UR10 ;  /* 0x0000000a00127c02 */ /* 0x000fe40008000f00 */
[----:B------:R-:W-:Y:S01]  /*0800*/  MOV R19, UR11 ;  /* 0x0000000b00137c02 */ /* 0x000fe20008000f00 */
[----:B------:R-:W-:-:S04]  /*0810*/  @P0 IMAD.WIDE R12, R5, 0x8, R12 ;  /* 0x00000008050c0825 */ /* 0x000fc800078e020c */
[----:B------:R-:W-:Y:S01]  /*0820*/  @P0 IMAD.WIDE R18, R7, 0x8, R18 ;  /* 0x0000000807120825 */ /* 0x000fe200078e0212 */
[----:B------:R-:W-:Y:S01]  /*0830*/  MOV R23, UR4 ;  /* 0x0000000400177c02 */ /* 0x000fe20008000f00 */
[----:B------:R-:W2:Y:S04]  /*0840*/  @P0 LDG.E.64 R6, desc[UR16][R12.64] ;  /* 0x000000100c060981 */ /* 0x000ea8000c1e1b00 */
[----:B------:R-:W2:Y:S01]  /*0850*/  @P0 LDG.E.64 R4, desc[UR16][R18.64] ;  /* 0x0000001012040981 */ /* 0x000ea2000c1e1b00 */
[----:B------:R-:W-:Y:S01]  /*0860*/  @P0 IMAD.WIDE.U32 R10, R11, 0x8, R18 ;  /* 0x000000080b0a0825 */ /* 0x000fe200078e0012 */
[----:B-1----:R-:W-:Y:S02]  /*0870*/  MOV R17, UR13 ;  /* 0x0000000d00117c02 */ /* 0x002fe40008000f00 */
[----:B------:R-:W-:Y:S01]  /*0880*/  MOV R14, UR14 ;  /* 0x0000000e000e7c02 */ /* 0x000fe20008000f00 */
[----:B------:R-:W-:Y:S01]  /*0890*/  IMAD.U32 R16, RZ, RZ, UR12 ;  /* 0x0000000cff107e24 */ /* 0x000fe2000f8e00ff */
[----:B------:R-:W-:Y:S01]  /*08a0*/  MOV R15, UR15 ;  /* 0x0000000f000f7c02 */ /* 0x000fe20008000f00 */
[----:B------:R-:W-:Y:S01]  /*08b0*/  @!P1 IMAD R23, R23, UR18, R0 ;  /* 0x0000001217179c24 */ /* 0x000fe2000f8e0200 */
[----:B------:R-:W-:Y:S01]  /*08c0*/  @!P1 IADD3 R21, PT, PT, R3, UR4, RZ ;  /* 0x0000000403159c10 */ /* 0x000fe2000fffe0ff */
[----:B------:R-:W3:Y:S02]  /*08d0*/  @P0 LDG.E.64 R8, desc[UR16][R12.64+0x8] ;  /* 0x000008100c080981 */ /* 0x000ee4000c1e1b00 */
[----:B------:R-:W-:-:S02]  /*08e0*/  @!P1 IMAD.WIDE R14, R23, 0x8, R14 ;  /* 0x00000008170e9825 */ /* 0x000fc400078e020e */
[----:B------:R-:W3:Y:S02]  /*08f0*/  @P0 LDG.E.64 R10, desc[UR16][R10.64] ;  /* 0x000000100a0a0981 */ /* 0x000ee4000c1e1b00 */
[----:B------:R-:W-:Y:S02]  /*0900*/  @!P1 IMAD.WIDE R16, R21, 0x8, R16 ;  /* 0x0000000815109825 */ /* 0x000fe400078e0210 */
[----:B------:R-:W4:Y:S04]  /*0910*/  @!P1 LDG.E.64 R14, desc[UR16][R14.64] ;  /* 0x000000100e0e9981 */ /* 0x000f28000c1e1b00 */
[----:B------:R-:W4:Y:S01]  /*0920*/  @!P1 LDG.E.64 R16, desc[UR16][R16.64] ;  /* 0x0000001010109981 */ /* 0x000f22000c1e1b00 */
[----:B--2---:R-:W-:-:S08]  /*0930*/  @P0 DFMA R4, R6, R4, R26 ;  /* 0x000000040604022b */ /* 0x004fd0000000001a */
[----:B---3--:R-:W-:-:S08]  /*0940*/  @P0 DFMA R26, R8, R10, R4 ;  /* 0x0000000a081a022b */ /* 0x008fd00000000004 */
[----:B----4-:R-:W-:-:S11]  /*0950*/  @!P1 DFMA R26, R16, R14, R26 ;  /* 0x0000000e101a922b */ /* 0x010fd6000000001a */
.L_x_0:
[----:B------:R-:W0:Y:S01]  /*0960*/  LDC.64 R4, c[0x0][0x390] ;  /* 0x0000e400ff047b82 */ /* 0x000e220000000a00 */
[----:B------:R-:W-:-:S05]  /*0970*/  IADD3 R3, PT, PT, R3, R0, RZ ;  /* 0x0000000003037210 */ /* 0x000fca0007ffe0ff */
[----:B0-----:R-:W-:-:S05]  /*0980*/  IMAD.WIDE R2, R3, 0x8, R4 ;  /* 0x0000000803027825 */ /* 0x001fca00078e0204 */
[----:B------:R-:W-:Y:S01]  /*0990*/  STG.E.64 desc[UR16][R2.64], R26 ;  /* 0x0000001a02007986 */ /* 0x000fe2000c101b10 */
[----:B------:R-:W-:Y:S05]  /*09a0*/  EXIT ;  /* 0x000000000000794d */ /* 0x000fea0003800000 */
.L_x_4:
[----:B------:R-:W-:-:S00]  /*09b0*/  BRA `(.L_x_4) ;  /* 0xfffffffc00fc7947 */ /* 0x000fc0000383ffff */
[----:B------:R-:W-:-:S00]  /*09c0*/  NOP ;  /* 0x0000000000007918 */ /* 0x000fc00000000000 */
        /* <DEDUP_REMOVED lines=11> */
.L_x_5:


//--------------------- .nv.shared.reserved.0     --------------------------
	.section	.nv.shared.reserved.0,"aw",@nobits
	.weak		__nv_reservedSMEM_offset_0_alias
	.size		__nv_reservedSMEM_offset_0_alias, 0, 64
	.other		__nv_reservedSMEM_offset_0_alias,@"STO_CUDA_RESERVED_SHARED STV_DEFAULT"
__nv_reservedSMEM_offset_0_alias:
	.zero		0
	.zero		64


//--------------------- .nv.constant0._Z11matrix_multPKdS0_Pdi --------------------------
	.section	.nv.constant0._Z11matrix_multPKdS0_Pdi,"a",@progbits
	.sectionflags	@""
	.align	4
.nv.constant0._Z11matrix_multPKdS0_Pdi:
	.zero		924


//--------------------- SYMBOLS --------------------------

	.type		.nv.reservedSmem.offset0,@object
	.size		.nv.reservedSmem.offset0,0x4
